	.headerflags	@"EF_CUDA_TEXMODE_UNIFIED EF_CUDA_64BIT_ADDRESS EF_CUDA_ACCELERATORS EF_CUDA_SM90 EF_CUDA_VIRTUAL_SM(EF_CUDA_SM90)"
	.elftype	@"ET_EXEC"


//--------------------- .nv.info                  --------------------------
	.section	.nv.info,"",@"SHT_CUDA_INFO"
	.align	4


	//----- nvinfo : EIATTR_REGCOUNT
	.align		4
        /*0000*/ 	.byte	0x04, 0x2f
        /*0002*/ 	.short	(.L_1 - .L_0)
	.align		4
.L_0:
        /*0004*/ 	.word	index@(triton_poi_fused_max_pool2d_with_indices_1)
        /*0008*/ 	.word	0x0000001e


	//----- nvinfo : EIATTR_MIN_STACK_SIZE
	.align		4
.L_1:
        /*000c*/ 	.byte	0x04, 0x12
        /*000e*/ 	.short	(.L_3 - .L_2)
	.align		4
.L_2:
        /*0010*/ 	.word	index@(triton_poi_fused_max_pool2d_with_indices_1)
        /*0014*/ 	.word	0x00000000


	//----- nvinfo : EIATTR_FRAME_SIZE
	.align		4
.L_3:
        /*0018*/ 	.byte	0x04, 0x11
        /*001a*/ 	.short	(.L_5 - .L_4)
	.align		4
.L_4:
        /*001c*/ 	.word	index@(triton_poi_fused_max_pool2d_with_indices_1)
        /*0020*/ 	.word	0x00000000


	//----- nvinfo : EIATTR_MIN_STACK_SIZE
	.align		4
.L_5:
        /*0024*/ 	.byte	0x04, 0x12
        /*0026*/ 	.short	(.L_7 - .L_6)
	.align		4
.L_6:
        /*0028*/ 	.word	index@(triton_poi_fused_max_pool2d_with_indices_1)
        /*002c*/ 	.word	0x00000000
.L_7:


//--------------------- .nv.info.triton_poi_fused_max_pool2d_with_indices_1 --------------------------
	.section	.nv.info.triton_poi_fused_max_pool2d_with_indices_1,"",@"SHT_CUDA_INFO"
	.sectionflags	@""
	.align	4


	//----- nvinfo : EIATTR_CUDA_API_VERSION
	.align		4
        /*0000*/ 	.byte	0x04, 0x37
        /*0002*/ 	.short	(.L_9 - .L_8)
.L_8:
        /*0004*/ 	.word	0x0000007c


	//----- nvinfo : EIATTR_KPARAM_INFO
	.align		4
.L_9:
        /*0008*/ 	.byte	0x04, 0x17
        /*000a*/ 	.short	(.L_11 - .L_10)
.L_10:
        /*000c*/ 	.word	0x00000000
        /*0010*/ 	.short	0x0003
        /*0012*/ 	.short	0x0018
        /*0014*/ 	.byte	0x00, 0xf0, 0x11, 0x00


	//----- nvinfo : EIATTR_KPARAM_INFO
	.align		4
.L_11:
        /*0018*/ 	.byte	0x04, 0x17
        /*001a*/ 	.short	(.L_13 - .L_12)
.L_12:
        /*001c*/ 	.word	0x00000000
        /*0020*/ 	.short	0x0002
        /*0022*/ 	.short	0x0010
        /*0024*/ 	.byte	0x00, 0xf4, 0x21, 0x00


	//----- nvinfo : EIATTR_KPARAM_INFO
	.align		4
.L_13:
        /*0028*/ 	.byte	0x04, 0x17
        /*002a*/ 	.short	(.L_15 - .L_14)
.L_14:
        /*002c*/ 	.word	0x00000000
        /*0030*/ 	.short	0x0001
        /*0032*/ 	.short	0x0008
        /*0034*/ 	.byte	0x00, 0xf4, 0x21, 0x00


	//----- nvinfo : EIATTR_KPARAM_INFO
	.align		4
.L_15:
        /*0038*/ 	.byte	0x04, 0x17
        /*003a*/ 	.short	(.L_17 - .L_16)
.L_16:
        /*003c*/ 	.word	0x00000000
        /*0040*/ 	.short	0x0000
        /*0042*/ 	.short	0x0000
        /*0044*/ 	.byte	0x00, 0xf4, 0x21, 0x00


	//----- nvinfo : EIATTR_SPARSE_MMA_MASK
	.align		4
.L_17:
        /*0048*/ 	.byte	0x03, 0x50
        /*004a*/ 	.short	0x0000


	//----- nvinfo : EIATTR_MAXREG_COUNT
	.align		4
        /*004c*/ 	.byte	0x03, 0x1b
        /*004e*/ 	.short	0x00ff


	//----- nvinfo : EIATTR_EXIT_INSTR_OFFSETS
	.align		4
        /*0050*/ 	.byte	0x04, 0x1c
        /*0052*/ 	.short	(.L_19 - .L_18)


	//   ....[0]....
.L_18:
        /*0054*/ 	.word	0x00000c10


	//   ....[1]....
        /*0058*/ 	.word	0x00000c30


	//----- nvinfo : EIATTR_REQNTID
	.align		4
.L_19:
        /*005c*/ 	.byte	0x04, 0x10
        /*005e*/ 	.short	(.L_21 - .L_20)
.L_20:
        /*0060*/ 	.word	0x00000100
        /*0064*/ 	.word	0x00000001
        /*0068*/ 	.word	0x00000001


	//----- nvinfo : EIATTR_CBANK_PARAM_SIZE
	.align		4
.L_21:
        /*006c*/ 	.byte	0x03, 0x19
        /*006e*/ 	.short	0x001c


	//----- nvinfo : EIATTR_PARAM_CBANK
	.align		4
        /*0070*/ 	.byte	0x04, 0x0a
        /*0072*/ 	.short	(.L_23 - .L_22)
	.align		4
.L_22:
        /*0074*/ 	.word	index@(.nv.constant0.triton_poi_fused_max_pool2d_with_indices_1)
        /*0078*/ 	.short	0x0210
        /*007a*/ 	.short	0x001c


	//----- nvinfo : EIATTR_SW_WAR
	.align		4
.L_23:
        /*007c*/ 	.byte	0x04, 0x36
        /*007e*/ 	.short	(.L_25 - .L_24)
.L_24:
        /*0080*/ 	.word	0x00000008
.L_25:


//--------------------- .nv.callgraph             --------------------------
	.section	.nv.callgraph,"",@"SHT_CUDA_CALLGRAPH"
	.align	4
	.sectionentsize	8
	.align		4
        /*0000*/ 	.word	0x00000000
	.align		4
        /*0004*/ 	.word	0xffffffff
	.align		4
        /*0008*/ 	.word	0x00000000
	.align		4
        /*000c*/ 	.word	0xfffffffe
	.align		4
        /*0010*/ 	.word	0x00000000
	.align		4
        /*0014*/ 	.word	0xfffffffd
	.align		4
        /*0018*/ 	.word	0x00000000
	.align		4
        /*001c*/ 	.word	0xfffffffc


//--------------------- .text.triton_poi_fused_max_pool2d_with_indices_1 --------------------------
	.section	.text.triton_poi_fused_max_pool2d_with_indices_1,"ax",@progbits
	.align	128
        .global         triton_poi_fused_max_pool2d_with_indices_1
        .type           triton_poi_fused_max_pool2d_with_indices_1,@function
        .size           triton_poi_fused_max_pool2d_with_indices_1,(.L_x_1 - triton_poi_fused_max_pool2d_with_indices_1)
        .other          triton_poi_fused_max_pool2d_with_indices_1,@"STO_CUDA_ENTRY STV_DEFAULT"
triton_poi_fused_max_pool2d_with_indices_1:
.text.triton_poi_fused_max_pool2d_with_indices_1:
[----:B------:R-:W0:Y:S01]  /*0000*/  LDC R1, c[0x0][0x28] ;  /* 0x00000a00ff017b82 */ /* 0x000e220000000800 */
[----:B------:R-:W1:Y:S01]  /*0010*/  S2R R0, SR_TID.X ;  /* 0x0000000000007919 */ /* 0x000e620000002100 */
[----:B------:R-:W-:-:S06]  /*0020*/  IMAD.MOV.U32 R4, RZ, RZ, RZ ;  /* 0x000000ffff047224 */ /* 0x000fcc00078e00ff */
[----:B------:R-:W2:Y:S01]  /*0030*/  LDC.64 R2, c[0x0][0x210] ;  /* 0x00008400ff027b82 */ /* 0x000ea20000000a00 */
[----:B------:R-:W-:Y:S01]  /*0040*/  IMAD.MOV.U32 R6, RZ, RZ, RZ ;  /* 0x000000ffff067224 */ /* 0x000fe200078e00ff */
[----:B------:R-:W3:Y:S01]  /*0050*/  S2R R5, SR_CTAID.X ;  /* 0x0000000000057919 */ /* 0x000ee20000002500 */
[----:B------:R-:W-:Y:S01]  /*0060*/  CS2R R12, SRZ ;  /* 0x00000000000c7805 */ /* 0x000fe2000001ff00 */
[----:B------:R-:W-:Y:S01]  /*0070*/  ULDC.64 UR4, c[0x0][0x208] ;  /* 0x0000820000047ab9 */ /* 0x000fe20000000a00 */
[----:B------:R-:W-:Y:S01]  /*0080*/  IMAD.MOV.U32 R14, RZ, RZ, RZ ;  /* 0x000000ffff0e7224 */ /* 0x000fe200078e00ff */
[----:B------:R-:W-:Y:S01]  /*0090*/  ULDC.64 UR6, c[0x0][0x220] ;  /* 0x0000880000067ab9 */ /* 0x000fe20000000a00 */
[----:B-1----:R-:W-:-:S05]  /*00a0*/  IMAD.SHL.U32 R0, R0, 0x2, RZ ;  /* 0x0000000200007824 */ /* 0x002fca00078e00ff */
[----:B------:R-:W-:-:S05]  /*00b0*/  LOP3.LUT R0, R0, 0x1fe, RZ, 0xc0, !PT ;  /* 0x000001fe00007812 */ /* 0x000fca00078ec0ff */
[----:B---3--:R-:W-:-:S04]  /*00c0*/  IMAD R5, R5, 0x200, R0 ;  /* 0x0000020005057824 */ /* 0x008fc800078e0200 */
[C---:B------:R-:W-:Y:S01]  /*00d0*/  IMAD.HI R8, R5.reuse, -0x77777777, R4 ;  /* 0x8888888905087827 */ /* 0x040fe200078e0204 */
[----:B------:R-:W-:-:S03]  /*00e0*/  ISETP.GE.AND P0, PT, R5, 0x38400, PT ;  /* 0x000384000500780c */ /* 0x000fc60003f06270 */
[----:B------:R-:W-:Y:S01]  /*00f0*/  IMAD.HI R4, R5, -0x6e5d4c3b, R4 ;  /* 0x91a2b3c505047827 */ /* 0x000fe200078e0204 */
[----:B------:R-:W-:-:S04]  /*0100*/  SHF.R.U32.HI R9, RZ, 0x1f, R8 ;  /* 0x0000001fff097819 */ /* 0x000fc80000011608 */
[----:B------:R-:W-:Y:S01]  /*0110*/  LEA.HI.SX32 R9, R8, R9, 0x1c ;  /* 0x0000000908097211 */ /* 0x000fe200078fe2ff */
[----:B------:R-:W-:Y:S01]  /*0120*/  IMAD.MOV.U32 R8, RZ, RZ, RZ ;  /* 0x000000ffff087224 */ /* 0x000fe200078e00ff */
[----:B------:R-:W-:-:S03]  /*0130*/  SHF.R.U32.HI R11, RZ, 0x1f, R4 ;  /* 0x0000001fff0b7819 */ /* 0x000fc60000011604 */
[----:B------:R-:W-:Y:S01]  /*0140*/  IMAD.HI R0, R9, -0x77777777, R8 ;  /* 0x8888888909007827 */ /* 0x000fe200078e0208 */
[----:B------:R-:W-:-:S03]  /*0150*/  LEA.HI.SX32 R11, R4, R11, 0x17 ;  /* 0x0000000b040b7211 */ /* 0x000fc600078fbaff */
[----:B------:R-:W-:Y:S01]  /*0160*/  IMAD.MOV.U32 R4, RZ, RZ, RZ ;  /* 0x000000ffff047224 */ /* 0x000fe200078e00ff */
[----:B------:R-:W-:-:S04]  /*0170*/  SHF.R.U32.HI R7, RZ, 0x1f, R0 ;  /* 0x0000001fff077819 */ /* 0x000fc80000011600 */
[----:B------:R-:W-:Y:S01]  /*0180*/  LEA.HI.SX32 R7, R0, R7, 0x1c ;  /* 0x0000000700077211 */ /* 0x000fe200078fe2ff */
[----:B------:R-:W-:-:S04]  /*0190*/  IMAD R0, R11, 0xea0, RZ ;  /* 0x00000ea00b007824 */ /* 0x000fc800078e02ff */
[----:B------:R-:W-:Y:S02]  /*01a0*/  IMAD R11, R7, -0x1e, R9 ;  /* 0xffffffe2070b7824 */ /* 0x000fe400078e0209 */
[----:B------:R-:W-:Y:S02]  /*01b0*/  VIADD R7, R5, 0x1 ;  /* 0x0000000105077836 */ /* 0x000fe40000000000 */
[----:B------:R-:W-:Y:S02]  /*01c0*/  IMAD R11, R11, 0x7a, R0 ;  /* 0x0000007a0b0b7824 */ /* 0x000fe400078e0200 */
[----:B------:R-:W-:Y:S02]  /*01d0*/  IMAD R0, R9, -0x1e, R5 ;  /* 0xffffffe209007824 */ /* 0x000fe400078e0205 */
[----:B------:R-:W-:Y:S02]  /*01e0*/  VIADD R9, R11, 0x1 ;  /* 0x000000010b097836 */ /* 0x000fe40000000000 */
[----:B------:R-:W-:-:S02]  /*01f0*/  IMAD R21, R0, 0x2, R11 ;  /* 0x0000000200157824 */ /* 0x000fc400078e020b */
[----:B------:R-:W-:Y:S02]  /*0200*/  IMAD R25, R0, 0x2, R9 ;  /* 0x0000000200197824 */ /* 0x000fe400078e0209 */
[----:B------:R-:W-:-:S04]  /*0210*/  IMAD.HI R6, R7, -0x77777777, R6 ;  /* 0x8888888907067827 */ /* 0x000fc800078e0206 */
[----:B------:R-:W-:Y:S01]  /*0220*/  VIADD R15, R11, 0x2 ;  /* 0x000000020b0f7836 */ /* 0x000fe20000000000 */
[----:B------:R-:W-:Y:S01]  /*0230*/  SHF.R.U32.HI R17, RZ, 0x1f, R6 ;  /* 0x0000001fff117819 */ /* 0x000fe20000011606 */
[----:B--2---:R-:W-:-:S03]  /*0240*/  IMAD.WIDE R20, R21, 0x4, R2 ;  /* 0x0000000415147825 */ /* 0x004fc600078e0202 */
[----:B------:R-:W-:Y:S01]  /*0250*/  LEA.HI.SX32 R17, R6, R17, 0x1c ;  /* 0x0000001106117211 */ /* 0x000fe200078fe2ff */
[----:B------:R-:W-:Y:S01]  /*0260*/  IMAD.WIDE R24, R25, 0x4, R2 ;  /* 0x0000000419187825 */ /* 0x000fe200078e0202 */
[----:B------:R1:W2:Y:S03]  /*0270*/  @!P0 LDG.E.EL R4, desc[UR4][R20.64] ;  /* 0x0000000414048981 */ /* 0x0002a6000c2e1900 */
[----:B------:R-:W-:Y:S01]  /*0280*/  IMAD R27, R0, 0x2, R15 ;  /* 0x00000002001b7824 */ /* 0x000fe200078e020f */
[----:B------:R3:W2:Y:S01]  /*0290*/  @!P0 LDG.E.EL R13, desc[UR4][R24.64] ;  /* 0x00000004180d8981 */ /* 0x0006a2000c2e1900 */
[----:B------:R-:W-:Y:S02]  /*02a0*/  VIADD R19, R11, 0x3d ;  /* 0x0000003d0b137836 */ /* 0x000fe40000000000 */
[----:B------:R-:W-:-:S04]  /*02b0*/  IMAD.WIDE R26, R27, 0x4, R2 ;  /* 0x000000041b1a7825 */ /* 0x000fc800078e0202 */
[----:B------:R-:W-:Y:S01]  /*02c0*/  IMAD R23, R0, 0x2, R19 ;  /* 0x0000000200177824 */ /* 0x000fe200078e0213 */
[----:B------:R-:W4:Y:S01]  /*02d0*/  @!P0 LDG.E.EL R12, desc[UR4][R26.64] ;  /* 0x000000041a0c8981 */ /* 0x000f22000c2e1900 */
[----:B------:R-:W-:Y:S01]  /*02e0*/  IMAD R10, R17, -0x1e, R7 ;  /* 0xffffffe2110a7824 */ /* 0x000fe200078e0207 */
[----:B------:R-:W-:Y:S01]  /*02f0*/  CS2R R16, SRZ ;  /* 0x0000000000107805 */ /* 0x000fe2000001ff00 */
[----:B------:R-:W-:-:S04]  /*0300*/  IMAD.WIDE R22, R23, 0x4, R2 ;  /* 0x0000000417167825 */ /* 0x000fc800078e0202 */
[C---:B------:R-:W-:Y:S01]  /*0310*/  IMAD R7, R10.reuse, 0x2, R11 ;  /* 0x000000020a077824 */ /* 0x040fe200078e020b */
[----:B------:R5:W4:Y:S01]  /*0320*/  @!P0 LDG.E.EL R17, desc[UR4][R22.64] ;  /* 0x0000000416118981 */ /* 0x000b22000c2e1900 */
[----:B------:R-:W-:Y:S02]  /*0330*/  IMAD R9, R10, 0x2, R9 ;  /* 0x000000020a097824 */ /* 0x000fe400078e0209 */
[----:B-1----:R-:W-:Y:S02]  /*0340*/  IMAD.MOV.U32 R21, RZ, RZ, RZ ;  /* 0x000000ffff157224 */ /* 0x002fe400078e00ff */
[----:B------:R-:W-:-:S04]  /*0350*/  IMAD.WIDE R6, R7, 0x4, R2 ;  /* 0x0000000407067825 */ /* 0x000fc800078e0202 */
[----:B------:R-:W-:Y:S01]  /*0360*/  IMAD.WIDE R8, R9, 0x4, R2 ;  /* 0x0000000409087825 */ /* 0x000fe200078e0202 */
[----:B------:R1:W4:Y:S03]  /*0370*/  @!P0 LDG.E.EL R21, desc[UR4][R6.64] ;  /* 0x0000000406158981 */ /* 0x000326000c2e1900 */
[----:B---3--:R-:W-:Y:S01]  /*0380*/  IMAD R25, R10, 0x2, R15 ;  /* 0x000000020a197824 */ /* 0x008fe200078e020f */
[----:B------:R3:W4:Y:S01]  /*0390*/  @!P0 LDG.E.EL R14, desc[UR4][R8.64] ;  /* 0x00000004080e8981 */ /* 0x000722000c2e1900 */
[----:B------:R-:W-:Y:S02]  /*03a0*/  IMAD.MOV.U32 R15, RZ, RZ, RZ ;  /* 0x000000ffff0f7224 */ /* 0x000fe400078e00ff */
[----:B------:R-:W-:-:S04]  /*03b0*/  IMAD.WIDE R24, R25, 0x4, R2 ;  /* 0x0000000419187825 */ /* 0x000fc800078e0202 */
[----:B------:R-:W-:Y:S01]  /*03c0*/  IMAD R19, R10, 0x2, R19 ;  /* 0x000000020a137824 */ /* 0x000fe200078e0213 */
[----:B------:R1:W4:Y:S03]  /*03d0*/  @!P0 LDG.E.EL R15, desc[UR4][R24.64] ;  /* 0x00000004180f8981 */ /* 0x000326000c2e1900 */
[----:B0----5:R-:W-:-:S04]  /*03e0*/  IMAD.WIDE R22, R19, 0x4, R2 ;  /* 0x0000000413167825 */ /* 0x021fc800078e0202 */
[----:B------:R-:W-:Y:S01]  /*03f0*/  VIADD R19, R11, 0x3e ;  /* 0x0000003e0b137836 */ /* 0x000fe20000000000 */
[----:B------:R-:W5:Y:S03]  /*0400*/  @!P0 LDG.E.EL R16, desc[UR4][R22.64] ;  /* 0x0000000416108981 */ /* 0x000f66000c2e1900 */
[----:B------:R-:W-:Y:S02]  /*0410*/  IMAD R27, R0, 0x2, R19 ;  /* 0x00000002001b7824 */ /* 0x000fe400078e0213 */
[----:B------:R-:W-:Y:S02]  /*0420*/  IMAD.MOV.U32 R18, RZ, RZ, RZ ;  /* 0x000000ffff127224 */ /* 0x000fe400078e00ff */
[----:B-1----:R-:W-:-:S05]  /*0430*/  IMAD.WIDE R6, R27, 0x4, R2 ;  /* 0x000000041b067825 */ /* 0x002fca00078e0202 */
[----:B------:R-:W5:Y:S01]  /*0440*/  @!P0 LDG.E.EL R18, desc[UR4][R6.64] ;  /* 0x0000000406128981 */ /* 0x000f62000c2e1900 */
[----:B---3--:R-:W-:Y:S02]  /*0450*/  IMAD.MOV.U32 R9, RZ, RZ, RZ ;  /* 0x000000ffff097224 */ /* 0x008fe400078e00ff */
[----:B------:R-:W-:Y:S01]  /*0460*/  IMAD.MOV.U32 R24, RZ, RZ, RZ ;  /* 0x000000ffff187224 */ /* 0x000fe200078e00ff */
[C---:B--2---:R-:W-:Y:S02]  /*0470*/  FSETP.GT.AND P2, PT, R13.reuse, R4, PT ;  /* 0x000000040d00720b */ /* 0x044fe40003f44000 */
[----:B------:R-:W-:Y:S02]  /*0480*/  FSETP.NAN.AND P1, PT, R13, R13, PT ;  /* 0x0000000d0d00720b */ /* 0x000fe40003f28000 */
[----:B----4-:R-:W-:-:S09]  /*0490*/  FSETP.NAN.AND P3, PT, R12, R12, PT ;  /* 0x0000000c0c00720b */ /* 0x010fd20003f68000 */
[----:B------:R-:W-:Y:S02]  /*04a0*/  @!P2 SEL R13, R13, R4, P1 ;  /* 0x000000040d0da207 */ /* 0x000fe40000800000 */
[----:B------:R-:W-:Y:S02]  /*04b0*/  FSETP.NAN.AND P4, PT, R17, R17, PT ;  /* 0x000000111100720b */ /* 0x000fe40003f88000 */
[----:B------:R-:W-:-:S04]  /*04c0*/  FSETP.GEU.AND P1, PT, R13, R12, PT ;  /* 0x0000000c0d00720b */ /* 0x000fc80003f2e000 */
[----:B------:R-:W-:-:S04]  /*04d0*/  @!P3 SEL R12, R12, R13, !P1 ;  /* 0x0000000d0c0cb207 */ /* 0x000fc80004800000 */
[----:B------:R-:W-:Y:S02]  /*04e0*/  FSETP.GEU.AND P3, PT, R12, R17, PT ;  /* 0x000000110c00720b */ /* 0x000fe40003f6e000 */
[C---:B------:R-:W-:Y:S02]  /*04f0*/  FSETP.GT.AND P5, PT, R14.reuse, R21, PT ;  /* 0x000000150e00720b */ /* 0x040fe40003fa4000 */
[----:B------:R-:W-:Y:S02]  /*0500*/  @!P4 SEL R17, R17, R12, !P3 ;  /* 0x0000000c1111c207 */ /* 0x000fe40005800000 */
[----:B------:R-:W-:Y:S02]  /*0510*/  FSETP.NAN.AND P4, PT, R14, R14, PT ;  /* 0x0000000e0e00720b */ /* 0x000fe40003f88000 */
[----:B------:R-:W-:Y:S02]  /*0520*/  FSETP.NAN.AND P6, PT, R15, R15, PT ;  /* 0x0000000f0f00720b */ /* 0x000fe40003fc8000 */
[----:B------:R-:W-:-:S05]  /*0530*/  SEL R4, RZ, 0x1, !P2 ;  /* 0x00000001ff047807 */ /* 0x000fca0005000000 */
[----:B------:R-:W-:Y:S02]  /*0540*/  @!P5 SEL R14, R14, R21, P4 ;  /* 0x000000150e0ed207 */ /* 0x000fe40002000000 */
[----:B-----5:R-:W-:Y:S02]  /*0550*/  FSETP.NAN.AND P2, PT, R16, R16, PT ;  /* 0x000000101000720b */ /* 0x020fe40003f48000 */
[----:B------:R-:W-:-:S04]  /*0560*/  FSETP.GEU.AND P4, PT, R14, R15, PT ;  /* 0x0000000f0e00720b */ /* 0x000fc80003f8e000 */
[----:B------:R-:W-:Y:S02]  /*0570*/  @!P6 SEL R15, R15, R14, !P4 ;  /* 0x0000000e0f0fe207 */ /* 0x000fe40006000000 */
[----:B------:R-:W-:Y:S01]  /*0580*/  P2R R8, PR, RZ, 0x2 ;  /* 0x00000002ff087803 */ /* 0x000fe20000000000 */
[----:B------:R-:W-:Y:S01]  /*0590*/  IMAD R13, R10, 0x2, R19 ;  /* 0x000000020a0d7824 */ /* 0x000fe200078e0213 */
[----:B------:R-:W-:-:S03]  /*05a0*/  FSETP.GEU.AND P1, PT, R15, R16, PT ;  /* 0x000000100f00720b */ /* 0x000fc60003f2e000 */
[----:B------:R-:W-:Y:S01]  /*05b0*/  IMAD.WIDE R12, R13, 0x4, R2 ;  /* 0x000000040d0c7825 */ /* 0x000fe200078e0202 */
[----:B------:R-:W-:Y:S02]  /*05c0*/  @!P2 SEL R16, R16, R15, !P1 ;  /* 0x0000000f1010a207 */ /* 0x000fe40004800000 */
[-C--:B------:R-:W-:Y:S01]  /*05d0*/  FSETP.NAN.AND P2, PT, R18, R18.reuse, PT ;  /* 0x000000121200720b */ /* 0x080fe20003f48000 */
[----:B------:R-:W-:Y:S01]  /*05e0*/  VIADD R15, R11, 0x3f ;  /* 0x0000003f0b0f7836 */ /* 0x000fe20000000000 */
[----:B------:R-:W2:Y:S01]  /*05f0*/  @!P0 LDG.E.EL R9, desc[UR4][R12.64] ;  /* 0x000000040c098981 */ /* 0x000ea2000c2e1900 */
[----:B------:R-:W-:Y:S02]  /*0600*/  P2R R22, PR, RZ, 0x2 ;  /* 0x00000002ff167803 */ /* 0x000fe40000000000 */
[----:B------:R-:W-:Y:S01]  /*0610*/  FSETP.GEU.AND P1, PT, R17, R18, PT ;  /* 0x000000121100720b */ /* 0x000fe20003f2e000 */
[----:B------:R-:W-:Y:S02]  /*0620*/  IMAD R7, R0, 0x2, R15 ;  /* 0x0000000200077824 */ /* 0x000fe400078e020f */
[----:B------:R-:W-:-:S02]  /*0630*/  IMAD.MOV.U32 R19, RZ, RZ, RZ ;  /* 0x000000ffff137224 */ /* 0x000fc400078e00ff */
[----:B------:R-:W-:-:S03]  /*0640*/  IMAD.WIDE R6, R7, 0x4, R2 ;  /* 0x0000000407067825 */ /* 0x000fc600078e0202 */
[----:B------:R-:W-:Y:S01]  /*0650*/  @!P2 SEL R18, R18, R17, !P1 ;  /* 0x000000111212a207 */ /* 0x000fe20004800000 */
[----:B------:R-:W-:Y:S01]  /*0660*/  VIADD R17, R11, 0x7a ;  /* 0x0000007a0b117836 */ /* 0x000fe20000000000 */
[----:B------:R0:W3:Y:S03]  /*0670*/  @!P0 LDG.E.EL R19, desc[UR4][R6.64] ;  /* 0x0000000406138981 */ /* 0x0000e6000c2e1900 */
[----:B------:R-:W-:-:S04]  /*0680*/  IMAD R21, R0, 0x2, R17 ;  /* 0x0000000200157824 */ /* 0x000fc800078e0211 */
[----:B------:R-:W-:-:S05]  /*0690*/  IMAD.WIDE R20, R21, 0x4, R2 ;  /* 0x0000000415147825 */ /* 0x000fca00078e0202 */
[----:B------:R-:W4:Y:S01]  /*06a0*/  @!P0 LDG.E.EL R24, desc[UR4][R20.64] ;  /* 0x0000000414188981 */ /* 0x000f22000c2e1900 */
[----:B------:R-:W-:Y:S01]  /*06b0*/  P2R R14, PR, RZ, 0x2 ;  /* 0x00000002ff0e7803 */ /* 0x000fe20000000000 */
[----:B0-----:R-:W-:Y:S01]  /*06c0*/  IMAD.MOV.U32 R7, RZ, RZ, RZ ;  /* 0x000000ffff077224 */ /* 0x001fe200078e00ff */
[-C--:B--2---:R-:W-:Y:S02]  /*06d0*/  FSETP.NAN.AND P2, PT, R9, R9.reuse, PT ;  /* 0x000000090900720b */ /* 0x084fe40003f48000 */
[----:B------:R-:W-:-:S11]  /*06e0*/  FSETP.GEU.AND P1, PT, R16, R9, PT ;  /* 0x000000091000720b */ /* 0x000fd60003f2e000 */
[----:B------:R-:W-:Y:S02]  /*06f0*/  @!P2 SEL R9, R9, R16, !P1 ;  /* 0x000000100909a207 */ /* 0x000fe40004800000 */
[-C--:B---3--:R-:W-:Y:S02]  /*0700*/  FSETP.NAN.AND P2, PT, R19, R19.reuse, PT ;  /* 0x000000131300720b */ /* 0x088fe40003f48000 */
[----:B------:R-:W-:Y:S02]  /*0710*/  P2R R12, PR, RZ, 0x2 ;  /* 0x00000002ff0c7803 */ /* 0x000fe40000000000 */
[----:B------:R-:W-:Y:S02]  /*0720*/  FSETP.GEU.AND P1, PT, R18, R19, PT ;  /* 0x000000131200720b */ /* 0x000fe40003f2e000 */
[----:B----4-:R-:W-:-:S07]  /*0730*/  FSETP.NAN.AND P6, PT, R24, R24, PT ;  /* 0x000000181800720b */ /* 0x010fce0003fc8000 */
[----:B------:R-:W-:-:S04]  /*0740*/  @!P2 SEL R19, R19, R18, !P1 ;  /* 0x000000121313a207 */ /* 0x000fc80004800000 */
[----:B------:R-:W-:-:S04]  /*0750*/  FSETP.GEU.AND P2, PT, R19, R24, PT ;  /* 0x000000181300720b */ /* 0x000fc80003f4e000 */
[----:B------:R-:W-:Y:S01]  /*0760*/  @!P6 SEL R24, R24, R19, !P2 ;  /* 0x000000131818e207 */ /* 0x000fe20005000000 */
[----:B------:R-:W-:Y:S01]  /*0770*/  VIADD R19, R11, 0x7b ;  /* 0x0000007b0b137836 */ /* 0x000fe20000000000 */
[----:B------:R-:W-:-:S03]  /*0780*/  P2R R18, PR, RZ, 0x4 ;  /* 0x00000004ff127803 */ /* 0x000fc60000000000 */
[----:B------:R-:W-:Y:S01]  /*0790*/  IMAD R13, R0, 0x2, R19 ;  /* 0x00000002000d7824 */ /* 0x000fe200078e0213 */
[----:B------:R-:W-:-:S03]  /*07a0*/  ISETP.NE.AND P2, PT, R12, RZ, PT ;  /* 0x000000ff0c00720c */ /* 0x000fc60003f45270 */
[----:B------:R-:W-:-:S05]  /*07b0*/  IMAD.WIDE R12, R13, 0x4, R2 ;  /* 0x000000040d0c7825 */ /* 0x000fca00078e0202 */
[----:B------:R-:W2:Y:S01]  /*07c0*/  @!P0 LDG.E.EL R7, desc[UR4][R12.64] ;  /* 0x000000040c078981 */ /* 0x000ea2000c2e1900 */
[----:B------:R-:W-:Y:S01]  /*07d0*/  P2R R6, PR, RZ, 0x2 ;  /* 0x00000002ff067803 */ /* 0x000fe20000000000 */
[----:B------:R-:W-:Y:S01]  /*07e0*/  IMAD R15, R10, 0x2, R15 ;  /* 0x000000020a0f7824 */ /* 0x000fe200078e020f */
[----:B------:R-:W-:Y:S02]  /*07f0*/  P2R R16, PR, RZ, 0x4 ;  /* 0x00000004ff107803 */ /* 0x000fe40000000000 */
[----:B------:R-:W-:Y:S01]  /*0800*/  ISETP.NE.AND P2, PT, R14, RZ, PT ;  /* 0x000000ff0e00720c */ /* 0x000fe20003f45270 */
[----:B------:R-:W-:Y:S01]  /*0810*/  IMAD.WIDE R14, R15, 0x4, R2 ;  /* 0x000000040f0e7825 */ /* 0x000fe200078e0202 */
[-C--:B--2---:R-:W-:Y:S02]  /*0820*/  FSETP.NAN.AND P1, PT, R7, R7.reuse, PT ;  /* 0x000000070700720b */ /* 0x084fe40003f28000 */
[----:B------:R-:W-:-:S11]  /*0830*/  FSETP.GEU.AND P6, PT, R24, R7, PT ;  /* 0x000000071800720b */ /* 0x000fd60003fce000 */
[----:B------:R-:W-:Y:S01]  /*0840*/  @!P1 SEL R7, R7, R24, !P6 ;  /* 0x0000001807079207 */ /* 0x000fe20007000000 */
[----:B------:R-:W-:-:S06]  /*0850*/  IMAD.MOV.U32 R24, RZ, RZ, RZ ;  /* 0x000000ffff187224 */ /* 0x000fcc00078e00ff */
[----:B------:R0:W2:Y:S01]  /*0860*/  @!P0 LDG.E.EL R24, desc[UR4][R14.64] ;  /* 0x000000040e188981 */ /* 0x0000a2000c2e1900 */
[----:B------:R-:W-:Y:S01]  /*0870*/  SEL R20, RZ, 0x1, !P5 ;  /* 0x00000001ff147807 */ /* 0x000fe20006800000 */
[----:B------:R-:W-:-:S04]  /*0880*/  IMAD R13, R10, 0x2, R19 ;  /* 0x000000020a0d7824 */ /* 0x000fc800078e0213 */
[----:B------:R-:W-:-:S04]  /*0890*/  IMAD.WIDE R12, R13, 0x4, R2 ;  /* 0x000000040d0c7825 */ /* 0x000fc800078e0202 */
[----:B------:R-:W-:-:S04]  /*08a0*/  VIADD R11, R11, 0x7c ;  /* 0x0000007c0b0b7836 */ /* 0x000fc80000000000 */
[----:B0-----:R-:W-:Y:S01]  /*08b0*/  IMAD R15, R10, 0x2, R11 ;  /* 0x000000020a0f7824 */ /* 0x001fe200078e020b */
[-C--:B--2---:R-:W-:Y:S02]  /*08c0*/  FSETP.NAN.AND P1, PT, R24, R24.reuse, PT ;  /* 0x000000181800720b */ /* 0x084fe40003f28000 */
[----:B------:R-:W-:-:S11]  /*08d0*/  FSETP.GEU.AND P5, PT, R9, R24, PT ;  /* 0x000000180900720b */ /* 0x000fd60003fae000 */
[----:B------:R-:W-:Y:S01]  /*08e0*/  @!P1 SEL R24, R24, R9, !P5 ;  /* 0x0000000918189207 */ /* 0x000fe20006800000 */
[----:B------:R-:W-:Y:S01]  /*08f0*/  IMAD R9, R10, 0x2, R17 ;  /* 0x000000020a097824 */ /* 0x000fe200078e0211 */
[----:B------:R-:W-:Y:S01]  /*0900*/  ISETP.NE.AND P1, PT, R8, RZ, PT ;  /* 0x000000ff0800720c */ /* 0x000fe20003f25270 */
[----:B------:R-:W-:Y:S02]  /*0910*/  IMAD.MOV.U32 R17, RZ, RZ, RZ ;  /* 0x000000ffff117224 */ /* 0x000fe400078e00ff */
[----:B------:R-:W-:-:S05]  /*0920*/  IMAD.WIDE R8, R9, 0x4, R2 ;  /* 0x0000000409087825 */ /* 0x000fca00078e0202 */
[----:B------:R0:W2:Y:S01]  /*0930*/  @!P0 LDG.E.EL R17, desc[UR4][R8.64] ;  /* 0x0000000408118981 */ /* 0x0000a2000c2e1900 */
[----:B------:R-:W-:-:S04]  /*0940*/  SEL R4, R4, 0x2, P1 ;  /* 0x0000000204047807 */ /* 0x000fc80000800000 */
[----:B------:R-:W-:Y:S01]  /*0950*/  SEL R14, R4, 0x3, P3 ;  /* 0x00000003040e7807 */ /* 0x000fe20001800000 */
[----:B------:R-:W-:-:S06]  /*0960*/  IMAD.MOV.U32 R4, RZ, RZ, RZ ;  /* 0x000000ffff047224 */ /* 0x000fcc00078e00ff */
[----:B------:R1:W3:Y:S01]  /*0970*/  @!P0 LDG.E.EL R4, desc[UR4][R12.64] ;  /* 0x000000040c048981 */ /* 0x0002e2000c2e1900 */
[----:B0-----:R-:W-:-:S04]  /*0980*/  IMAD R9, R0, 0x2, R11 ;  /* 0x0000000200097824 */ /* 0x001fc800078e020b */
[----:B------:R-:W-:Y:S01]  /*0990*/  IMAD.WIDE R10, R9, 0x4, R2 ;  /* 0x00000004090a7825 */ /* 0x000fe200078e0202 */
[----:B------:R-:W-:-:S03]  /*09a0*/  CS2R R8, SRZ ;  /* 0x0000000000087805 */ /* 0x000fc6000001ff00 */
[----:B------:R-:W-:Y:S01]  /*09b0*/  IMAD.WIDE R2, R15, 0x4, R2 ;  /* 0x000000040f027825 */ /* 0x000fe200078e0202 */
[----:B------:R-:W-:Y:S01]  /*09c0*/  SEL R20, R20, 0x2, P4 ;  /* 0x0000000214147807 */ /* 0x000fe20002000000 */
[----:B-1----:R-:W0:Y:S01]  /*09d0*/  LDC.64 R12, c[0x0][0x218] ;  /* 0x00008600ff0c7b82 */ /* 0x002e220000000a00 */
[----:B------:R-:W4:Y:S04]  /*09e0*/  @!P0 LDG.E.EL R8, desc[UR4][R10.64] ;  /* 0x000000040a088981 */ /* 0x000f28000c2e1900 */
[----:B------:R0:W5:Y:S01]  /*09f0*/  @!P0 LDG.E.EL R9, desc[UR4][R2.64] ;  /* 0x0000000402098981 */ /* 0x000162000c2e1900 */
[----:B------:R-:W-:Y:S02]  /*0a00*/  SEL R14, R14, 0x4, P2 ;  /* 0x000000040e0e7807 */ /* 0x000fe40001000000 */
[----:B------:R-:W-:Y:S01]  /*0a10*/  ISETP.NE.AND P2, PT, R16, RZ, PT ;  /* 0x000000ff1000720c */ /* 0x000fe20003f45270 */
[----:B0-----:R-:W-:Y:S01]  /*0a20*/  IMAD.WIDE R2, R5, 0x4, R12 ;  /* 0x0000000405027825 */ /* 0x001fe200078e020c */
[----:B--2---:R-:W-:-:S02]  /*0a30*/  FSETP.NAN.AND P1, PT, R17, R17, PT ;  /* 0x000000111100720b */ /* 0x004fc40003f28000 */
[----:B------:R-:W-:-:S11]  /*0a40*/  FSETP.GEU.AND P4, PT, R24, R17, PT ;  /* 0x000000111800720b */ /* 0x000fd60003f8e000 */
[----:B------:R-:W-:Y:S02]  /*0a50*/  @!P1 SEL R17, R17, R24, !P4 ;  /* 0x0000001811119207 */ /* 0x000fe40006000000 */
[----:B------:R-:W-:-:S04]  /*0a60*/  ISETP.NE.AND P1, PT, R22, RZ, PT ;  /* 0x000000ff1600720c */ /* 0x000fc80003f25270 */
[----:B------:R-:W-:Y:S02]  /*0a70*/  SEL R20, R20, 0x3, P1 ;  /* 0x0000000314147807 */ /* 0x000fe40000800000 */
[-C--:B---3--:R-:W-:Y:S02]  /*0a80*/  FSETP.NAN.AND P1, PT, R4, R4.reuse, PT ;  /* 0x000000040400720b */ /* 0x088fe40003f28000 */
[----:B------:R-:W-:Y:S02]  /*0a90*/  FSETP.GEU.AND P3, PT, R17, R4, PT ;  /* 0x000000041100720b */ /* 0x000fe40003f6e000 */
[----:B------:R-:W-:Y:S02]  /*0aa0*/  SEL R20, R20, 0x4, P2 ;  /* 0x0000000414147807 */ /* 0x000fe40001000000 */
[----:B------:R-:W-:Y:S02]  /*0ab0*/  ISETP.NE.AND P2, PT, R18, RZ, PT ;  /* 0x000000ff1200720c */ /* 0x000fe40003f45270 */
[----:B------:R-:W-:-:S05]  /*0ac0*/  SEL R20, R20, 0x5, P5 ;  /* 0x0000000514147807 */ /* 0x000fca0002800000 */
[----:B------:R-:W-:Y:S02]  /*0ad0*/  @!P1 SEL R4, R4, R17, !P3 ;  /* 0x0000001104049207 */ /* 0x000fe40005800000 */
[----:B------:R-:W-:Y:S02]  /*0ae0*/  ISETP.NE.AND P1, PT, R6, RZ, PT ;  /* 0x000000ff0600720c */ /* 0x000fe40003f25270 */
[----:B-----5:R-:W-:Y:S02]  /*0af0*/  FSETP.NAN.AND P5, PT, R9, R9, PT ;  /* 0x000000090900720b */ /* 0x020fe40003fa8000 */
[----:B------:R-:W-:Y:S02]  /*0b00*/  SEL R14, R14, 0x5, P1 ;  /* 0x000000050e0e7807 */ /* 0x000fe40000800000 */
[----:B----4-:R-:W-:Y:S02]  /*0b10*/  FSETP.NAN.AND P1, PT, R8, R8, PT ;  /* 0x000000080800720b */ /* 0x010fe40003f28000 */
[----:B------:R-:W-:-:S02]  /*0b20*/  SEL R14, R14, 0x6, P2 ;  /* 0x000000060e0e7807 */ /* 0x000fc40001000000 */
[----:B------:R-:W-:Y:S02]  /*0b30*/  SEL R20, R20, 0x6, P4 ;  /* 0x0000000614147807 */ /* 0x000fe40002000000 */
[----:B------:R-:W-:Y:S02]  /*0b40*/  FSETP.GEU.AND P4, PT, R7, R8, PT ;  /* 0x000000080700720b */ /* 0x000fe40003f8e000 */
[----:B------:R-:W-:Y:S02]  /*0b50*/  SEL R14, R14, 0x7, P6 ;  /* 0x000000070e0e7807 */ /* 0x000fe40003000000 */
[----:B------:R-:W-:Y:S02]  /*0b60*/  FSETP.GEU.AND P2, PT, R4, R9, PT ;  /* 0x000000090400720b */ /* 0x000fe40003f4e000 */
[----:B------:R-:W-:Y:S02]  /*0b70*/  SEL R20, R20, 0x7, P3 ;  /* 0x0000000714147807 */ /* 0x000fe40001800000 */
[----:B------:R-:W-:-:S02]  /*0b80*/  SEL R0, R14, 0x8, P4 ;  /* 0x000000080e007807 */ /* 0x000fc40002000000 */
[----:B------:R-:W-:Y:S02]  /*0b90*/  @!P1 SEL R8, R8, R7, !P4 ;  /* 0x0000000708089207 */ /* 0x000fe40006000000 */
[----:B------:R-:W-:Y:S02]  /*0ba0*/  @!P5 SEL R9, R9, R4, !P2 ;  /* 0x000000040909d207 */ /* 0x000fe40005000000 */
[----:B------:R-:W-:Y:S02]  /*0bb0*/  IADD3 R4, P1, R5, UR6, RZ ;  /* 0x0000000605047c10 */ /* 0x000fe4000ff3e0ff */
[----:B------:R-:W-:Y:S02]  /*0bc0*/  SEL R7, R20, 0x8, P2 ;  /* 0x0000000814077807 */ /* 0x000fe40001000000 */
[----:B------:R-:W-:Y:S01]  /*0bd0*/  LOP3.LUT R0, R0, 0xff, RZ, 0xc0, !PT ;  /* 0x000000ff00007812 */ /* 0x000fe200078ec0ff */
[----:B------:R0:W-:Y:S01]  /*0be0*/  @!P0 STG.E.64 desc[UR4][R2.64], R8 ;  /* 0x0000000802008986 */ /* 0x0001e2000c101b04 */
[----:B------:R-:W-:-:S03]  /*0bf0*/  LEA.HI.X.SX32 R5, R5, UR7, 0x1, P1 ;  /* 0x0000000705057c11 */ /* 0x000fc600088f0eff */
[----:B------:R-:W-:Y:S01]  /*0c00*/  IMAD R7, R7, 0x100, R0 ;  /* 0x0000010007077824 */ /* 0x000fe200078e0200 */
[----:B0-----:R-:W-:Y:S06]  /*0c10*/  @P0 EXIT ;  /* 0x000000000000094d */ /* 0x001fec0003800000 */
[----:B------:R-:W-:Y:S01]  /*0c20*/  STG.E.U16 desc[UR4][R4.64], R7 ;  /* 0x0000000704007986 */ /* 0x000fe2000c101504 */
[----:B------:R-:W-:Y:S05]  /*0c30*/  EXIT ;  /* 0x000000000000794d */ /* 0x000fea0003800000 */
.L_x_0:
[----:B------:R-:W-:-:S00]  /*0c40*/  BRA `(.L_x_0) ;  /* 0xfffffffc00fc7947 */ /* 0x000fc0000383ffff */
[----:B------:R-:W-:-:S00]  /*0c50*/  NOP ;  /* 0x0000000000007918 */ /* 0x000fc00000000000 */
        /* <DEDUP_REMOVED lines=10> */
.L_x_1:


//--------------------- .nv.constant0.triton_poi_fused_max_pool2d_with_indices_1 --------------------------
	.section	.nv.constant0.triton_poi_fused_max_pool2d_with_indices_1,"a",@progbits
	.sectionflags	@""
	.align	4
.nv.constant0.triton_poi_fused_max_pool2d_with_indices_1:
	.zero		556
